//
// Generated by NVIDIA NVVM Compiler
//
// Compiler Build ID: CL-36424714
// Cuda compilation tools, release 13.0, V13.0.88
// Based on NVVM 20.0.0
//

.version 9.0
.target sm_100
.address_size 64

	// .globl	_Z10matmul_gpuPfS_S_i
// _ZZ10matmul_gpuPfS_S_iE3A_s has been demoted
// _ZZ10matmul_gpuPfS_S_iE3B_s has been demoted

.visible .entry _Z10matmul_gpuPfS_S_i(
	.param .u64 .ptr .align 1 _Z10matmul_gpuPfS_S_i_param_0,
	.param .u64 .ptr .align 1 _Z10matmul_gpuPfS_S_i_param_1,
	.param .u64 .ptr .align 1 _Z10matmul_gpuPfS_S_i_param_2,
	.param .u32 _Z10matmul_gpuPfS_S_i_param_3
)
{
	.reg .pred 	%p<3>;
	.reg .b32 	%r<44>;
	.reg .b32 	%f<408>;
	.reg .b64 	%rd<22>;
	// demoted variable
	.shared .align 4 .b8 _ZZ10matmul_gpuPfS_S_iE3A_s[4096];
	// demoted variable
	.shared .align 4 .b8 _ZZ10matmul_gpuPfS_S_iE3B_s[4096];
	ld.param.u32 	%r17, [_Z10matmul_gpuPfS_S_i_param_3];
	mov.u32 	%r18, %ctaid.y;
	mov.u32 	%r19, %ntid.y;
	mov.u32 	%r1, %tid.y;
	mad.lo.s32 	%r2, %r18, %r19, %r1;
	mov.u32 	%r20, %ctaid.x;
	mov.u32 	%r21, %ntid.x;
	mul.lo.s32 	%r22, %r20, %r21;
	shl.b32 	%r23, %r22, 2;
	mov.u32 	%r3, %tid.x;
	add.s32 	%r4, %r23, %r3;
	setp.lt.s32 	%p1, %r17, 32;
	mov.f32 	%f404, 0f00000000;
	mov.f32 	%f405, %f404;
	mov.f32 	%f406, %f404;
	mov.f32 	%f407, %f404;
	@%p1 bra 	$L__BB0_3;
	shl.b32 	%r24, %r1, 7;
	mov.u32 	%r25, _ZZ10matmul_gpuPfS_S_iE3A_s;
	add.s32 	%r5, %r25, %r24;
	mov.u32 	%r26, _ZZ10matmul_gpuPfS_S_iE3B_s;
	shl.b32 	%r27, %r3, 2;
	add.s32 	%r7, %r26, %r27;
	add.s32 	%r6, %r7, %r24;
	shr.s32 	%r28, %r17, 31;
	shr.u32 	%r29, %r28, 27;
	add.s32 	%r30, %r17, %r29;
	shr.s32 	%r31, %r30, 5;
	neg.s32 	%r43, %r31;
	mad.lo.s32 	%r42, %r17, %r2, %r3;
	mad.lo.s32 	%r32, %r1, %r17, %r4;
	add.s32 	%r41, %r32, 8;
	mov.f32 	%f404, 0f00000000;
$L__BB0_2:
	ld.param.u64 	%rd20, [_Z10matmul_gpuPfS_S_i_param_1];
	ld.param.u64 	%rd19, [_Z10matmul_gpuPfS_S_i_param_0];
	cvta.to.global.u64 	%rd4, %rd19;
	mul.wide.u32 	%rd5, %r42, 4;
	add.s64 	%rd6, %rd4, %rd5;
	ld.global.f32 	%f15, [%rd6];
	add.s32 	%r35, %r5, %r27;
	st.shared.f32 	[%r35], %f15;
	add.s32 	%r36, %r41, -8;
	cvta.to.global.u64 	%rd7, %rd20;
	mul.wide.u32 	%rd8, %r36, 4;
	add.s64 	%rd9, %rd7, %rd8;
	ld.global.f32 	%f16, [%rd9];
	st.shared.f32 	[%r6], %f16;
	bar.sync 	0;
	ld.shared.f32 	%f17, [%r5];
	ld.shared.f32 	%f18, [%r7];
	fma.rn.f32 	%f19, %f17, %f18, %f407;
	ld.shared.f32 	%f20, [%r5+4];
	ld.shared.f32 	%f21, [%r7+128];
	fma.rn.f32 	%f22, %f20, %f21, %f19;
	ld.shared.f32 	%f23, [%r5+8];
	ld.shared.f32 	%f24, [%r7+256];
	fma.rn.f32 	%f25, %f23, %f24, %f22;
	ld.shared.f32 	%f26, [%r5+12];
	ld.shared.f32 	%f27, [%r7+384];
	fma.rn.f32 	%f28, %f26, %f27, %f25;
	ld.shared.f32 	%f29, [%r5+16];
	ld.shared.f32 	%f30, [%r7+512];
	fma.rn.f32 	%f31, %f29, %f30, %f28;
	ld.shared.f32 	%f32, [%r5+20];
	ld.shared.f32 	%f33, [%r7+640];
	fma.rn.f32 	%f34, %f32, %f33, %f31;
	ld.shared.f32 	%f35, [%r5+24];
	ld.shared.f32 	%f36, [%r7+768];
	fma.rn.f32 	%f37, %f35, %f36, %f34;
	ld.shared.f32 	%f38, [%r5+28];
	ld.shared.f32 	%f39, [%r7+896];
	fma.rn.f32 	%f40, %f38, %f39, %f37;
	ld.shared.f32 	%f41, [%r5+32];
	ld.shared.f32 	%f42, [%r7+1024];
	fma.rn.f32 	%f43, %f41, %f42, %f40;
	ld.shared.f32 	%f44, [%r5+36];
	ld.shared.f32 	%f45, [%r7+1152];
	fma.rn.f32 	%f46, %f44, %f45, %f43;
	ld.shared.f32 	%f47, [%r5+40];
	ld.shared.f32 	%f48, [%r7+1280];
	fma.rn.f32 	%f49, %f47, %f48, %f46;
	ld.shared.f32 	%f50, [%r5+44];
	ld.shared.f32 	%f51, [%r7+1408];
	fma.rn.f32 	%f52, %f50, %f51, %f49;
	ld.shared.f32 	%f53, [%r5+48];
	ld.shared.f32 	%f54, [%r7+1536];
	fma.rn.f32 	%f55, %f53, %f54, %f52;
	ld.shared.f32 	%f56, [%r5+52];
	ld.shared.f32 	%f57, [%r7+1664];
	fma.rn.f32 	%f58, %f56, %f57, %f55;
	ld.shared.f32 	%f59, [%r5+56];
	ld.shared.f32 	%f60, [%r7+1792];
	fma.rn.f32 	%f61, %f59, %f60, %f58;
	ld.shared.f32 	%f62, [%r5+60];
	ld.shared.f32 	%f63, [%r7+1920];
	fma.rn.f32 	%f64, %f62, %f63, %f61;
	ld.shared.f32 	%f65, [%r5+64];
	ld.shared.f32 	%f66, [%r7+2048];
	fma.rn.f32 	%f67, %f65, %f66, %f64;
	ld.shared.f32 	%f68, [%r5+68];
	ld.shared.f32 	%f69, [%r7+2176];
	fma.rn.f32 	%f70, %f68, %f69, %f67;
	ld.shared.f32 	%f71, [%r5+72];
	ld.shared.f32 	%f72, [%r7+2304];
	fma.rn.f32 	%f73, %f71, %f72, %f70;
	ld.shared.f32 	%f74, [%r5+76];
	ld.shared.f32 	%f75, [%r7+2432];
	fma.rn.f32 	%f76, %f74, %f75, %f73;
	ld.shared.f32 	%f77, [%r5+80];
	ld.shared.f32 	%f78, [%r7+2560];
	fma.rn.f32 	%f79, %f77, %f78, %f76;
	ld.shared.f32 	%f80, [%r5+84];
	ld.shared.f32 	%f81, [%r7+2688];
	fma.rn.f32 	%f82, %f80, %f81, %f79;
	ld.shared.f32 	%f83, [%r5+88];
	ld.shared.f32 	%f84, [%r7+2816];
	fma.rn.f32 	%f85, %f83, %f84, %f82;
	ld.shared.f32 	%f86, [%r5+92];
	ld.shared.f32 	%f87, [%r7+2944];
	fma.rn.f32 	%f88, %f86, %f87, %f85;
	ld.shared.f32 	%f89, [%r5+96];
	ld.shared.f32 	%f90, [%r7+3072];
	fma.rn.f32 	%f91, %f89, %f90, %f88;
	ld.shared.f32 	%f92, [%r5+100];
	ld.shared.f32 	%f93, [%r7+3200];
	fma.rn.f32 	%f94, %f92, %f93, %f91;
	ld.shared.f32 	%f95, [%r5+104];
	ld.shared.f32 	%f96, [%r7+3328];
	fma.rn.f32 	%f97, %f95, %f96, %f94;
	ld.shared.f32 	%f98, [%r5+108];
	ld.shared.f32 	%f99, [%r7+3456];
	fma.rn.f32 	%f100, %f98, %f99, %f97;
	ld.shared.f32 	%f101, [%r5+112];
	ld.shared.f32 	%f102, [%r7+3584];
	fma.rn.f32 	%f103, %f101, %f102, %f100;
	ld.shared.f32 	%f104, [%r5+116];
	ld.shared.f32 	%f105, [%r7+3712];
	fma.rn.f32 	%f106, %f104, %f105, %f103;
	ld.shared.f32 	%f107, [%r5+120];
	ld.shared.f32 	%f108, [%r7+3840];
	fma.rn.f32 	%f109, %f107, %f108, %f106;
	ld.shared.f32 	%f110, [%r5+124];
	ld.shared.f32 	%f111, [%r7+3968];
	fma.rn.f32 	%f407, %f110, %f111, %f109;
	bar.sync 	0;
	add.s32 	%r37, %r41, -4;
	mul.wide.u32 	%rd10, %r37, 4;
	add.s64 	%rd11, %rd7, %rd10;
	ld.global.f32 	%f112, [%rd11];
	st.shared.f32 	[%r6], %f112;
	bar.sync 	0;
	ld.shared.f32 	%f113, [%r5];
	ld.shared.f32 	%f114, [%r7];
	fma.rn.f32 	%f115, %f113, %f114, %f406;
	ld.shared.f32 	%f116, [%r5+4];
	ld.shared.f32 	%f117, [%r7+128];
	fma.rn.f32 	%f118, %f116, %f117, %f115;
	ld.shared.f32 	%f119, [%r5+8];
	ld.shared.f32 	%f120, [%r7+256];
	fma.rn.f32 	%f121, %f119, %f120, %f118;
	ld.shared.f32 	%f122, [%r5+12];
	ld.shared.f32 	%f123, [%r7+384];
	fma.rn.f32 	%f124, %f122, %f123, %f121;
	ld.shared.f32 	%f125, [%r5+16];
	ld.shared.f32 	%f126, [%r7+512];
	fma.rn.f32 	%f127, %f125, %f126, %f124;
	ld.shared.f32 	%f128, [%r5+20];
	ld.shared.f32 	%f129, [%r7+640];
	fma.rn.f32 	%f130, %f128, %f129, %f127;
	ld.shared.f32 	%f131, [%r5+24];
	ld.shared.f32 	%f132, [%r7+768];
	fma.rn.f32 	%f133, %f131, %f132, %f130;
	ld.shared.f32 	%f134, [%r5+28];
	ld.shared.f32 	%f135, [%r7+896];
	fma.rn.f32 	%f136, %f134, %f135, %f133;
	ld.shared.f32 	%f137, [%r5+32];
	ld.shared.f32 	%f138, [%r7+1024];
	fma.rn.f32 	%f139, %f137, %f138, %f136;
	ld.shared.f32 	%f140, [%r5+36];
	ld.shared.f32 	%f141, [%r7+1152];
	fma.rn.f32 	%f142, %f140, %f141, %f139;
	ld.shared.f32 	%f143, [%r5+40];
	ld.shared.f32 	%f144, [%r7+1280];
	fma.rn.f32 	%f145, %f143, %f144, %f142;
	ld.shared.f32 	%f146, [%r5+44];
	ld.shared.f32 	%f147, [%r7+1408];
	fma.rn.f32 	%f148, %f146, %f147, %f145;
	ld.shared.f32 	%f149, [%r5+48];
	ld.shared.f32 	%f150, [%r7+1536];
	fma.rn.f32 	%f151, %f149, %f150, %f148;
	ld.shared.f32 	%f152, [%r5+52];
	ld.shared.f32 	%f153, [%r7+1664];
	fma.rn.f32 	%f154, %f152, %f153, %f151;
	ld.shared.f32 	%f155, [%r5+56];
	ld.shared.f32 	%f156, [%r7+1792];
	fma.rn.f32 	%f157, %f155, %f156, %f154;
	ld.shared.f32 	%f158, [%r5+60];
	ld.shared.f32 	%f159, [%r7+1920];
	fma.rn.f32 	%f160, %f158, %f159, %f157;
	ld.shared.f32 	%f161, [%r5+64];
	ld.shared.f32 	%f162, [%r7+2048];
	fma.rn.f32 	%f163, %f161, %f162, %f160;
	ld.shared.f32 	%f164, [%r5+68];
	ld.shared.f32 	%f165, [%r7+2176];
	fma.rn.f32 	%f166, %f164, %f165, %f163;
	ld.shared.f32 	%f167, [%r5+72];
	ld.shared.f32 	%f168, [%r7+2304];
	fma.rn.f32 	%f169, %f167, %f168, %f166;
	ld.shared.f32 	%f170, [%r5+76];
	ld.shared.f32 	%f171, [%r7+2432];
	fma.rn.f32 	%f172, %f170, %f171, %f169;
	ld.shared.f32 	%f173, [%r5+80];
	ld.shared.f32 	%f174, [%r7+2560];
	fma.rn.f32 	%f175, %f173, %f174, %f172;
	ld.shared.f32 	%f176, [%r5+84];
	ld.shared.f32 	%f177, [%r7+2688];
	fma.rn.f32 	%f178, %f176, %f177, %f175;
	ld.shared.f32 	%f179, [%r5+88];
	ld.shared.f32 	%f180, [%r7+2816];
	fma.rn.f32 	%f181, %f179, %f180, %f178;
	ld.shared.f32 	%f182, [%r5+92];
	ld.shared.f32 	%f183, [%r7+2944];
	fma.rn.f32 	%f184, %f182, %f183, %f181;
	ld.shared.f32 	%f185, [%r5+96];
	ld.shared.f32 	%f186, [%r7+3072];
	fma.rn.f32 	%f187, %f185, %f186, %f184;
	ld.shared.f32 	%f188, [%r5+100];
	ld.shared.f32 	%f189, [%r7+3200];
	fma.rn.f32 	%f190, %f188, %f189, %f187;
	ld.shared.f32 	%f191, [%r5+104];
	ld.shared.f32 	%f192, [%r7+3328];
	fma.rn.f32 	%f193, %f191, %f192, %f190;
	ld.shared.f32 	%f194, [%r5+108];
	ld.shared.f32 	%f195, [%r7+3456];
	fma.rn.f32 	%f196, %f194, %f195, %f193;
	ld.shared.f32 	%f197, [%r5+112];
	ld.shared.f32 	%f198, [%r7+3584];
	fma.rn.f32 	%f199, %f197, %f198, %f196;
	ld.shared.f32 	%f200, [%r5+116];
	ld.shared.f32 	%f201, [%r7+3712];
	fma.rn.f32 	%f202, %f200, %f201, %f199;
	ld.shared.f32 	%f203, [%r5+120];
	ld.shared.f32 	%f204, [%r7+3840];
	fma.rn.f32 	%f205, %f203, %f204, %f202;
	ld.shared.f32 	%f206, [%r5+124];
	ld.shared.f32 	%f207, [%r7+3968];
	fma.rn.f32 	%f406, %f206, %f207, %f205;
	bar.sync 	0;
	add.s32 	%r38, %r41, 4;
	mul.wide.u32 	%rd12, %r41, 4;
	add.s64 	%rd13, %rd7, %rd12;
	ld.global.f32 	%f208, [%rd13];
	st.shared.f32 	[%r6], %f208;
	bar.sync 	0;
	ld.shared.f32 	%f209, [%r5];
	ld.shared.f32 	%f210, [%r7];
	fma.rn.f32 	%f211, %f209, %f210, %f405;
	ld.shared.f32 	%f212, [%r5+4];
	ld.shared.f32 	%f213, [%r7+128];
	fma.rn.f32 	%f214, %f212, %f213, %f211;
	ld.shared.f32 	%f215, [%r5+8];
	ld.shared.f32 	%f216, [%r7+256];
	fma.rn.f32 	%f217, %f215, %f216, %f214;
	ld.shared.f32 	%f218, [%r5+12];
	ld.shared.f32 	%f219, [%r7+384];
	fma.rn.f32 	%f220, %f218, %f219, %f217;
	ld.shared.f32 	%f221, [%r5+16];
	ld.shared.f32 	%f222, [%r7+512];
	fma.rn.f32 	%f223, %f221, %f222, %f220;
	ld.shared.f32 	%f224, [%r5+20];
	ld.shared.f32 	%f225, [%r7+640];
	fma.rn.f32 	%f226, %f224, %f225, %f223;
	ld.shared.f32 	%f227, [%r5+24];
	ld.shared.f32 	%f228, [%r7+768];
	fma.rn.f32 	%f229, %f227, %f228, %f226;
	ld.shared.f32 	%f230, [%r5+28];
	ld.shared.f32 	%f231, [%r7+896];
	fma.rn.f32 	%f232, %f230, %f231, %f229;
	ld.shared.f32 	%f233, [%r5+32];
	ld.shared.f32 	%f234, [%r7+1024];
	fma.rn.f32 	%f235, %f233, %f234, %f232;
	ld.shared.f32 	%f236, [%r5+36];
	ld.shared.f32 	%f237, [%r7+1152];
	fma.rn.f32 	%f238, %f236, %f237, %f235;
	ld.shared.f32 	%f239, [%r5+40];
	ld.shared.f32 	%f240, [%r7+1280];
	fma.rn.f32 	%f241, %f239, %f240, %f238;
	ld.shared.f32 	%f242, [%r5+44];
	ld.shared.f32 	%f243, [%r7+1408];
	fma.rn.f32 	%f244, %f242, %f243, %f241;
	ld.shared.f32 	%f245, [%r5+48];
	ld.shared.f32 	%f246, [%r7+1536];
	fma.rn.f32 	%f247, %f245, %f246, %f244;
	ld.shared.f32 	%f248, [%r5+52];
	ld.shared.f32 	%f249, [%r7+1664];
	fma.rn.f32 	%f250, %f248, %f249, %f247;
	ld.shared.f32 	%f251, [%r5+56];
	ld.shared.f32 	%f252, [%r7+1792];
	fma.rn.f32 	%f253, %f251, %f252, %f250;
	ld.shared.f32 	%f254, [%r5+60];
	ld.shared.f32 	%f255, [%r7+1920];
	fma.rn.f32 	%f256, %f254, %f255, %f253;
	ld.shared.f32 	%f257, [%r5+64];
	ld.shared.f32 	%f258, [%r7+2048];
	fma.rn.f32 	%f259, %f257, %f258, %f256;
	ld.shared.f32 	%f260, [%r5+68];
	ld.shared.f32 	%f261, [%r7+2176];
	fma.rn.f32 	%f262, %f260, %f261, %f259;
	ld.shared.f32 	%f263, [%r5+72];
	ld.shared.f32 	%f264, [%r7+2304];
	fma.rn.f32 	%f265, %f263, %f264, %f262;
	ld.shared.f32 	%f266, [%r5+76];
	ld.shared.f32 	%f267, [%r7+2432];
	fma.rn.f32 	%f268, %f266, %f267, %f265;
	ld.shared.f32 	%f269, [%r5+80];
	ld.shared.f32 	%f270, [%r7+2560];
	fma.rn.f32 	%f271, %f269, %f270, %f268;
	ld.shared.f32 	%f272, [%r5+84];
	ld.shared.f32 	%f273, [%r7+2688];
	fma.rn.f32 	%f274, %f272, %f273, %f271;
	ld.shared.f32 	%f275, [%r5+88];
	ld.shared.f32 	%f276, [%r7+2816];
	fma.rn.f32 	%f277, %f275, %f276, %f274;
	ld.shared.f32 	%f278, [%r5+92];
	ld.shared.f32 	%f279, [%r7+2944];
	fma.rn.f32 	%f280, %f278, %f279, %f277;
	ld.shared.f32 	%f281, [%r5+96];
	ld.shared.f32 	%f282, [%r7+3072];
	fma.rn.f32 	%f283, %f281, %f282, %f280;
	ld.shared.f32 	%f284, [%r5+100];
	ld.shared.f32 	%f285, [%r7+3200];
	fma.rn.f32 	%f286, %f284, %f285, %f283;
	ld.shared.f32 	%f287, [%r5+104];
	ld.shared.f32 	%f288, [%r7+3328];
	fma.rn.f32 	%f289, %f287, %f288, %f286;
	ld.shared.f32 	%f290, [%r5+108];
	ld.shared.f32 	%f291, [%r7+3456];
	fma.rn.f32 	%f292, %f290, %f291, %f289;
	ld.shared.f32 	%f293, [%r5+112];
	ld.shared.f32 	%f294, [%r7+3584];
	fma.rn.f32 	%f295, %f293, %f294, %f292;
	ld.shared.f32 	%f296, [%r5+116];
	ld.shared.f32 	%f297, [%r7+3712];
	fma.rn.f32 	%f298, %f296, %f297, %f295;
	ld.shared.f32 	%f299, [%r5+120];
	ld.shared.f32 	%f300, [%r7+3840];
	fma.rn.f32 	%f301, %f299, %f300, %f298;
	ld.shared.f32 	%f302, [%r5+124];
	ld.shared.f32 	%f303, [%r7+3968];
	fma.rn.f32 	%f405, %f302, %f303, %f301;
	bar.sync 	0;
	mul.wide.u32 	%rd14, %r38, 4;
	add.s64 	%rd15, %rd7, %rd14;
	ld.global.f32 	%f304, [%rd15];
	st.shared.f32 	[%r6], %f304;
	bar.sync 	0;
	ld.shared.f32 	%f305, [%r5];
	ld.shared.f32 	%f306, [%r7];
	fma.rn.f32 	%f307, %f305, %f306, %f404;
	ld.shared.f32 	%f308, [%r5+4];
	ld.shared.f32 	%f309, [%r7+128];
	fma.rn.f32 	%f310, %f308, %f309, %f307;
	ld.shared.f32 	%f311, [%r5+8];
	ld.shared.f32 	%f312, [%r7+256];
	fma.rn.f32 	%f313, %f311, %f312, %f310;
	ld.shared.f32 	%f314, [%r5+12];
	ld.shared.f32 	%f315, [%r7+384];
	fma.rn.f32 	%f316, %f314, %f315, %f313;
	ld.shared.f32 	%f317, [%r5+16];
	ld.shared.f32 	%f318, [%r7+512];
	fma.rn.f32 	%f319, %f317, %f318, %f316;
	ld.shared.f32 	%f320, [%r5+20];
	ld.shared.f32 	%f321, [%r7+640];
	fma.rn.f32 	%f322, %f320, %f321, %f319;
	ld.shared.f32 	%f323, [%r5+24];
	ld.shared.f32 	%f324, [%r7+768];
	fma.rn.f32 	%f325, %f323, %f324, %f322;
	ld.shared.f32 	%f326, [%r5+28];
	ld.shared.f32 	%f327, [%r7+896];
	fma.rn.f32 	%f328, %f326, %f327, %f325;
	ld.shared.f32 	%f329, [%r5+32];
	ld.shared.f32 	%f330, [%r7+1024];
	fma.rn.f32 	%f331, %f329, %f330, %f328;
	ld.shared.f32 	%f332, [%r5+36];
	ld.shared.f32 	%f333, [%r7+1152];
	fma.rn.f32 	%f334, %f332, %f333, %f331;
	ld.shared.f32 	%f335, [%r5+40];
	ld.shared.f32 	%f336, [%r7+1280];
	fma.rn.f32 	%f337, %f335, %f336, %f334;
	ld.shared.f32 	%f338, [%r5+44];
	ld.shared.f32 	%f339, [%r7+1408];
	fma.rn.f32 	%f340, %f338, %f339, %f337;
	ld.shared.f32 	%f341, [%r5+48];
	ld.shared.f32 	%f342, [%r7+1536];
	fma.rn.f32 	%f343, %f341, %f342, %f340;
	ld.shared.f32 	%f344, [%r5+52];
	ld.shared.f32 	%f345, [%r7+1664];
	fma.rn.f32 	%f346, %f344, %f345, %f343;
	ld.shared.f32 	%f347, [%r5+56];
	ld.shared.f32 	%f348, [%r7+1792];
	fma.rn.f32 	%f349, %f347, %f348, %f346;
	ld.shared.f32 	%f350, [%r5+60];
	ld.shared.f32 	%f351, [%r7+1920];
	fma.rn.f32 	%f352, %f350, %f351, %f349;
	ld.shared.f32 	%f353, [%r5+64];
	ld.shared.f32 	%f354, [%r7+2048];
	fma.rn.f32 	%f355, %f353, %f354, %f352;
	ld.shared.f32 	%f356, [%r5+68];
	ld.shared.f32 	%f357, [%r7+2176];
	fma.rn.f32 	%f358, %f356, %f357, %f355;
	ld.shared.f32 	%f359, [%r5+72];
	ld.shared.f32 	%f360, [%r7+2304];
	fma.rn.f32 	%f361, %f359, %f360, %f358;
	ld.shared.f32 	%f362, [%r5+76];
	ld.shared.f32 	%f363, [%r7+2432];
	fma.rn.f32 	%f364, %f362, %f363, %f361;
	ld.shared.f32 	%f365, [%r5+80];
	ld.shared.f32 	%f366, [%r7+2560];
	fma.rn.f32 	%f367, %f365, %f366, %f364;
	ld.shared.f32 	%f368, [%r5+84];
	ld.shared.f32 	%f369, [%r7+2688];
	fma.rn.f32 	%f370, %f368, %f369, %f367;
	ld.shared.f32 	%f371, [%r5+88];
	ld.shared.f32 	%f372, [%r7+2816];
	fma.rn.f32 	%f373, %f371, %f372, %f370;
	ld.shared.f32 	%f374, [%r5+92];
	ld.shared.f32 	%f375, [%r7+2944];
	fma.rn.f32 	%f376, %f374, %f375, %f373;
	ld.shared.f32 	%f377, [%r5+96];
	ld.shared.f32 	%f378, [%r7+3072];
	fma.rn.f32 	%f379, %f377, %f378, %f376;
	ld.shared.f32 	%f380, [%r5+100];
	ld.shared.f32 	%f381, [%r7+3200];
	fma.rn.f32 	%f382, %f380, %f381, %f379;
	ld.shared.f32 	%f383, [%r5+104];
	ld.shared.f32 	%f384, [%r7+3328];
	fma.rn.f32 	%f385, %f383, %f384, %f382;
	ld.shared.f32 	%f386, [%r5+108];
	ld.shared.f32 	%f387, [%r7+3456];
	fma.rn.f32 	%f388, %f386, %f387, %f385;
	ld.shared.f32 	%f389, [%r5+112];
	ld.shared.f32 	%f390, [%r7+3584];
	fma.rn.f32 	%f391, %f389, %f390, %f388;
	ld.shared.f32 	%f392, [%r5+116];
	ld.shared.f32 	%f393, [%r7+3712];
	fma.rn.f32 	%f394, %f392, %f393, %f391;
	ld.shared.f32 	%f395, [%r5+120];
	ld.shared.f32 	%f396, [%r7+3840];
	fma.rn.f32 	%f397, %f395, %f396, %f394;
	ld.shared.f32 	%f398, [%r5+124];
	ld.shared.f32 	%f399, [%r7+3968];
	fma.rn.f32 	%f404, %f398, %f399, %f397;
	bar.sync 	0;
	add.s32 	%r43, %r43, 1;
	setp.eq.s32 	%p2, %r43, 0;
	add.s32 	%r42, %r42, 32;
	shl.b32 	%r39, %r17, 5;
	add.s32 	%r41, %r41, %r39;
	@%p2 bra 	$L__BB0_3;
	bra.uni 	$L__BB0_2;
$L__BB0_3:
	ld.param.u64 	%rd21, [_Z10matmul_gpuPfS_S_i_param_2];
	mad.lo.s32 	%r40, %r17, %r2, %r4;
	cvta.to.global.u64 	%rd16, %rd21;
	mul.wide.s32 	%rd17, %r40, 4;
	add.s64 	%rd18, %rd16, %rd17;
	st.global.f32 	[%rd18], %f407;
	st.global.f32 	[%rd18+128], %f406;
	st.global.f32 	[%rd18+256], %f405;
	st.global.f32 	[%rd18+384], %f404;
	ret;

}


// ===== COMPILED SASS (sm_100) =====

	.target	sm_100

	.elftype	@"ET_EXEC"


//--------------------- .note.nv.tkinfo           --------------------------
	.section	.note.nv.tkinfo,"",@"SHT_NOTE"
	.sectionflags	@"SHF_NOTE_NV_TKINFO"
	.tkinfo
        /*0018*/ 	.word	0x00000002
        /*0030*/ 	.string	""
        /*0030*/ 	.string	"ptxas"
        /*0030*/ 	.string	"Cuda compilation tools, release 13.0, V13.0.88"
        /*0030*/ 	.string	"Build cuda_13.0.r13.0/compiler.36424714_0"
        /*0030*/ 	.string	"-arch sm_100 -m 64 "



//--------------------- .note.nv.cuinfo           --------------------------
	.section	.note.nv.cuinfo,"",@"SHT_NOTE"
	.sectionflags	@"SHF_NOTE_NV_CUINFO"
        /*0018*/ 	.short	0x0002
        /*001a*/ 	.short	0x0064
        /*001c*/ 	.short	0x0082
	.zero		2


//--------------------- .nv.info                  --------------------------
	.section	.nv.info,"",@"SHT_CUDA_INFO"
	.align	4


	//----- nvinfo : EIATTR_REGCOUNT
	.align		4
        /*0000*/ 	.byte	0x04, 0x2f
        /*0002*/ 	.short	(.L_1 - .L_0)
	.align		4
.L_0:
        /*0004*/ 	.word	index@(_Z10matmul_gpuPfS_S_i)
        /*0008*/ 	.word	0x00000020


	//----- nvinfo : EIATTR_FRAME_SIZE
	.align		4
.L_1:
        /*000c*/ 	.byte	0x04, 0x11
        /*000e*/ 	.short	(.L_3 - .L_2)
	.align		4
.L_2:
        /*0010*/ 	.word	index@(_Z10matmul_gpuPfS_S_i)
        /*0014*/ 	.word	0x00000000


	//----- nvinfo : EIATTR_MIN_STACK_SIZE
	.align		4
.L_3:
        /*0018*/ 	.byte	0x04, 0x12
        /*001a*/ 	.short	(.L_5 - .L_4)
	.align		4
.L_4:
        /*001c*/ 	.word	index@(_Z10matmul_gpuPfS_S_i)
        /*0020*/ 	.word	0x00000000
.L_5:


//--------------------- .nv.compat                --------------------------
	.section	.nv.compat,"",@"SHT_CUDA_COMPAT_INFO"
	.align	4
        /*0000*/ 	.byte	0x02, 0x09, 0x00, 0x00, 0x02, 0x02, 0x01, 0x00, 0x02, 0x05, 0x05, 0x00, 0x03, 0x07, 0x01, 0x01
        /*0010*/ 	.byte	0x02, 0x03, 0x00, 0x00, 0x02, 0x06, 0x01, 0x00, 0x04, 0x0b, 0x08, 0x00, 0x09, 0x00, 0x00, 0x00
        /*0020*/ 	.byte	0x00, 0x00, 0x00, 0x00


//--------------------- .nv.info._Z10matmul_gpuPfS_S_i --------------------------
	.section	.nv.info._Z10matmul_gpuPfS_S_i,"",@"SHT_CUDA_INFO"
	.sectionflags	@""
	.align	4


	//----- nvinfo : EIATTR_CUDA_API_VERSION
	.align		4
        /*0000*/ 	.byte	0x04, 0x37
        /*0002*/ 	.short	(.L_7 - .L_6)
.L_6:
        /*0004*/ 	.word	0x00000082


	//----- nvinfo : EIATTR_KPARAM_INFO
	.align		4
.L_7:
        /*0008*/ 	.byte	0x04, 0x17
        /*000a*/ 	.short	(.L_9 - .L_8)
.L_8:
        /*000c*/ 	.word	0x00000000
        /*0010*/ 	.short	0x0003
        /*0012*/ 	.short	0x0018
        /*0014*/ 	.byte	0x00, 0xf0, 0x11, 0x00


	//----- nvinfo : EIATTR_KPARAM_INFO
	.align		4
.L_9:
        /*0018*/ 	.byte	0x04, 0x17
        /*001a*/ 	.short	(.L_11 - .L_10)
.L_10:
        /*001c*/ 	.word	0x00000000
        /*0020*/ 	.short	0x0002
        /*0022*/ 	.short	0x0010
        /*0024*/ 	.byte	0x00, 0xf5, 0x21, 0x00


	//----- nvinfo : EIATTR_KPARAM_INFO
	.align		4
.L_11:
        /*0028*/ 	.byte	0x04, 0x17
        /*002a*/ 	.short	(.L_13 - .L_12)
.L_12:
        /*002c*/ 	.word	0x00000000
        /*0030*/ 	.short	0x0001
        /*0032*/ 	.short	0x0008
        /*0034*/ 	.byte	0x00, 0xf5, 0x21, 0x00


	//----- nvinfo : EIATTR_KPARAM_INFO
	.align		4
.L_13:
        /*0038*/ 	.byte	0x04, 0x17
        /*003a*/ 	.short	(.L_15 - .L_14)
.L_14:
        /*003c*/ 	.word	0x00000000
        /*0040*/ 	.short	0x0000
        /*0042*/ 	.short	0x0000
        /*0044*/ 	.byte	0x00, 0xf5, 0x21, 0x00


	//----- nvinfo : EIATTR_SPARSE_MMA_MASK
	.align		4
.L_15:
        /*0048*/ 	.byte	0x03, 0x50
        /*004a*/ 	.short	0x0000


	//----- nvinfo : EIATTR_MAXREG_COUNT
	.align		4
        /*004c*/ 	.byte	0x03, 0x1b
        /*004e*/ 	.short	0x00ff


	//----- nvinfo : EIATTR_NUM_BARRIERS
	.align		4
        /*0050*/ 	.byte	0x02, 0x4c
        /*0052*/ 	.byte	0x01
	.zero		1


	//----- nvinfo : EIATTR_MERCURY_ISA_VERSION
	.align		4
        /*0054*/ 	.byte	0x03, 0x5f
        /*0056*/ 	.short	0x0101


	//----- nvinfo : EIATTR_VRC_CTA_INIT_COUNT
	.align		4
        /*0058*/ 	.byte	0x02, 0x4a
	.zero		1
	.zero		1


	//----- nvinfo : EIATTR_EXIT_INSTR_OFFSETS
	.align		4
        /*005c*/ 	.byte	0x04, 0x1c
        /*005e*/ 	.short	(.L_17 - .L_16)


	//   ....[0]....
.L_16:
        /*0060*/ 	.word	0x000016d0


	//----- nvinfo : EIATTR_CBANK_PARAM_SIZE
	.align		4
.L_17:
        /*0064*/ 	.byte	0x03, 0x19
        /*0066*/ 	.short	0x001c


	//----- nvinfo : EIATTR_PARAM_CBANK
	.align		4
        /*0068*/ 	.byte	0x04, 0x0a
        /*006a*/ 	.short	(.L_19 - .L_18)
	.align		4
.L_18:
        /*006c*/ 	.word	index@(.nv.constant0._Z10matmul_gpuPfS_S_i)
        /*0070*/ 	.short	0x0380
        /*0072*/ 	.short	0x001c


	//----- nvinfo : EIATTR_SW_WAR
	.align		4
.L_19:
        /*0074*/ 	.byte	0x04, 0x36
        /*0076*/ 	.short	(.L_21 - .L_20)
.L_20:
        /*0078*/ 	.word	0x00000008
.L_21:


//--------------------- .nv.callgraph             --------------------------
	.section	.nv.callgraph,"",@"SHT_CUDA_CALLGRAPH"
	.align	4
	.sectionentsize	8
	.align		4
        /*0000*/ 	.word	0x00000000
	.align		4
        /*0004*/ 	.word	0xffffffff
	.align		4
        /*0008*/ 	.word	0x00000000
	.align		4
        /*000c*/ 	.word	0xfffffffe
	.align		4
        /*0010*/ 	.word	0x00000000
	.align		4
        /*0014*/ 	.word	0xfffffffd
	.align		4
        /*0018*/ 	.word	0x00000000
	.align		4
        /*001c*/ 	.word	0xfffffffc


//--------------------- .text._Z10matmul_gpuPfS_S_i --------------------------
	.section	.text._Z10matmul_gpuPfS_S_i,"ax",@progbits
	.align	128
        .global         _Z10matmul_gpuPfS_S_i
        .type           _Z10matmul_gpuPfS_S_i,@function
        .size           _Z10matmul_gpuPfS_S_i,(.L_x_3 - _Z10matmul_gpuPfS_S_i)
        .other          _Z10matmul_gpuPfS_S_i,@"STO_CUDA_ENTRY STV_DEFAULT"
_Z10matmul_gpuPfS_S_i:
.text._Z10matmul_gpuPfS_S_i:
[----:B------:R-:W-:Y:S01]  /*0000*/  LDC R1, c[0x0][0x37c] ;  /* 0x0000df00ff017b82 */ /* 0x000fe20000000800 */
[----:B------:R-:W0:Y:S01]  /*0010*/  LDCU UR6, c[0x0][0x398] ;  /* 0x00007300ff0677ac */ /* 0x000e220008000800 */
[----:B------:R-:W1:Y:S06]  /*0020*/  S2R R8, SR_TID.Y ;  /* 0x0000000000087919 */ /* 0x000e6c0000002200 */
[----:B------:R-:W1:Y:S01]  /*0030*/  LDC R18, c[0x0][0x364] ;  /* 0x0000d900ff127b82 */ /* 0x000e620000000800 */
[----:B------:R-:W-:Y:S01]  /*0040*/  HFMA2 R19, -RZ, RZ, 0, 0 ;  /* 0x00000000ff137431 */ /* 0x000fe200000001ff */
[----:B------:R-:W2:Y:S01]  /*0050*/  LDCU.64 UR8, c[0x0][0x358] ;  /* 0x00006b00ff0877ac */ /* 0x000ea20008000a00 */
[----:B------:R-:W3:Y:S01]  /*0060*/  S2R R0, SR_TID.X ;  /* 0x0000000000007919 */ /* 0x000ee20000002100 */
[----:B------:R-:W-:-:S02]  /*0070*/  MOV R22, RZ ;  /* 0x000000ff00167202 */ /* 0x000fc40000000f00 */
[----:B------:R-:W-:Y:S02]  /*0080*/  CS2R R20, SRZ ;  /* 0x0000000000147805 */ /* 0x000fe4000001ff00 */
[----:B------:R-:W4:Y:S08]  /*0090*/  S2UR UR5, SR_CTAID.X ;  /* 0x00000000000579c3 */ /* 0x000f300000002500 */
[----:B------:R-:W4:Y:S01]  /*00a0*/  LDC R17, c[0x0][0x360] ;  /* 0x0000d800ff117b82 */ /* 0x000f220000000800 */
[----:B0-----:R-:W-:-:S04]  /*00b0*/  MOV R9, UR6 ;  /* 0x0000000600097c02 */ /* 0x001fc80008000f00 */
[----:B------:R-:W-:-:S03]  /*00c0*/  ISETP.GE.AND P0, PT, R9, 0x20, PT ;  /* 0x000000200900780c */ /* 0x000fc60003f06270 */
[----:B------:R-:W1:Y:S01]  /*00d0*/  S2UR UR4, SR_CTAID.Y ;  /* 0x00000000000479c3 */ /* 0x000e620000002600 */
[----:B----4-:R-:W-:-:S05]  /*00e0*/  IMAD R17, R17, UR5, RZ ;  /* 0x0000000511117c24 */ /* 0x010fca000f8e02ff */
[----:B---3--:R-:W-:Y:S01]  /*00f0*/  LEA R17, R17, R0, 0x2 ;  /* 0x0000000011117211 */ /* 0x008fe200078e10ff */
[----:B-1----:R-:W-:-:S03]  /*0100*/  IMAD R18, R18, UR4, R8 ;  /* 0x0000000412127c24 */ /* 0x002fc6000f8e0208 */
[----:B--2---:R-:W-:Y:S05]  /*0110*/  @!P0 BRA `(.L_x_0) ;  /* 0x0000001400508947 */ /* 0x004fea0003800000 */
[----:B------:R-:W0:Y:S01]  /*0120*/  S2UR UR6, SR_CgaCtaId ;  /* 0x00000000000679c3 */ /* 0x000e220000008800 */
[----:B------:R-:W-:Y:S01]  /*0130*/  UMOV UR4, 0x400 ;  /* 0x0000040000047882 */ /* 0x000fe20000000000 */
[----:B------:R-:W-:Y:S01]  /*0140*/  SHF.R.S32.HI R2, RZ, 0x1f, R9 ;  /* 0x0000001fff027819 */ /* 0x000fe20000011409 */
[----:B------:R-:W-:Y:S01]  /*0150*/  UIADD3 UR5, UPT, UPT, UR4, 0x1000, URZ ;  /* 0x0000100004057890 */ /* 0x000fe2000fffe0ff */
[-C--:B------:R-:W-:Y:S01]  /*0160*/  IMAD R6, R8, R9.reuse, R17 ;  /* 0x0000000908067224 */ /* 0x080fe200078e0211 */
[----:B------:R-:W-:Y:S02]  /*0170*/  MOV R19, RZ ;  /* 0x000000ff00137202 */ /* 0x000fe40000000f00 */
[-C--:B------:R-:W-:Y:S01]  /*0180*/  LEA.HI R4, R2, R9.reuse, RZ, 0x5 ;  /* 0x0000000902047211 */ /* 0x080fe200078f28ff */
[----:B------:R-:W1:Y:S01]  /*0190*/  LDC R3, c[0x0][0x398] ;  /* 0x0000e600ff037b82 */ /* 0x000e620000000800 */
[----:B------:R-:W-:Y:S02]  /*01a0*/  IMAD R2, R18, R9, R0 ;  /* 0x0000000912027224 */ /* 0x000fe400078e0200 */
[----:B------:R-:W-:-:S02]  /*01b0*/  SHF.R.S32.HI R5, RZ, 0x5, R4 ;  /* 0x00000005ff057819 */ /* 0x000fc40000011404 */
[----:B------:R-:W-:Y:S02]  /*01c0*/  IADD3 R4, PT, PT, R6, 0x8, RZ ;  /* 0x0000000806047810 */ /* 0x000fe40007ffe0ff */
[----:B------:R-:W-:Y:S01]  /*01d0*/  IADD3 R5, PT, PT, -R5, RZ, RZ ;  /* 0x000000ff05057210 */ /* 0x000fe20007ffe1ff */
[----:B------:R-:W2:Y:S08]  /*01e0*/  LDC.64 R26, c[0x0][0x380] ;  /* 0x0000e000ff1a7b82 */ /* 0x000eb00000000a00 */
[----:B------:R-:W3:Y:S01]  /*01f0*/  LDC.64 R24, c[0x0][0x388] ;  /* 0x0000e200ff187b82 */ /* 0x000ee20000000a00 */
[----:B0-----:R-:W-:-:S02]  /*0200*/  ULEA UR5, UR6, UR5, 0x18 ;  /* 0x0000000506057291 */ /* 0x001fc4000f8ec0ff */
[----:B------:R-:W-:-:S04]  /*0210*/  ULEA UR4, UR6, UR4, 0x18 ;  /* 0x0000000406047291 */ /* 0x000fc8000f8ec0ff */
[----:B------:R-:W-:Y:S02]  /*0220*/  LEA R7, R0, UR5, 0x2 ;  /* 0x0000000500077c11 */ /* 0x000fe4000f8e10ff */
[C---:B------:R-:W-:Y:S02]  /*0230*/  LEA R16, R8.reuse, UR4, 0x7 ;  /* 0x0000000408107c11 */ /* 0x040fe4000f8e38ff */
[----:B------:R-:W-:-:S07]  /*0240*/  LEA R6, R8, R7, 0x7 ;  /* 0x0000000708067211 */ /* 0x000fce00078e38ff */
.L_x_1:
[----:B------:R-:W-:Y:S01]  /*0250*/  IADD3 R9, PT, PT, R4, -0x8, RZ ;  /* 0xfffffff804097810 */ /* 0x000fe20007ffe0ff */
[----:B--2---:R-:W-:-:S04]  /*0260*/  IMAD.WIDE.U32 R10, R2, 0x4, R26 ;  /* 0x00000004020a7825 */ /* 0x004fc800078e001a */
[----:B---3--:R-:W-:Y:S02]  /*0270*/  IMAD.WIDE.U32 R8, R9, 0x4, R24 ;  /* 0x0000000409087825 */ /* 0x008fe400078e0018 */
[----:B------:R-:W2:Y:S04]  /*0280*/  LDG.E R10, desc[UR8][R10.64] ;  /* 0x000000080a0a7981 */ /* 0x000ea8000c1e1900 */
[----:B------:R-:W3:Y:S01]  /*0290*/  LDG.E R9, desc[UR8][R8.64] ;  /* 0x0000000808097981 */ /* 0x000ee2000c1e1900 */
[----:B------:R-:W-:-:S05]  /*02a0*/  LEA R23, R0, R16, 0x2 ;  /* 0x0000001000177211 */ /* 0x000fca00078e10ff */
[----:B--2---:R-:W-:Y:S04]  /*02b0*/  STS [R23], R10 ;  /* 0x0000000a17007388 */ /* 0x004fe80000000800 */
[----:B---3--:R-:W-:Y:S01]  /*02c0*/  STS [R6], R9 ;  /* 0x0000000906007388 */ /* 0x008fe20000000800 */
[----:B------:R-:W-:Y:S06]  /*02d0*/  BAR.SYNC.DEFER_BLOCKING 0x0 ;  /* 0x0000000000007b1d */ /* 0x000fec0000010000 */
[----:B------:R-:W-:Y:S04]  /*02e0*/  LDS R29, [R7] ;  /* 0x00000000071d7984 */ /* 0x000fe80000000800 */
[----:B------:R-:W0:Y:S04]  /*02f0*/  LDS.128 R12, [R16] ;  /* 0x00000000100c7984 */ /* 0x000e280000000c00 */
[----:B------:R-:W2:Y:S04]  /*0300*/  LDS R11, [R7+0x80] ;  /* 0x00008000070b7984 */ /* 0x000ea80000000800 */
[----:B------:R-:W3:Y:S04]  /*0310*/  LDS R8, [R7+0x100] ;  /* 0x0001000007087984 */ /* 0x000ee80000000800 */
[----:B------:R-:W4:Y:S01]  /*0320*/  LDS R28, [R7+0x180] ;  /* 0x00018000071c7984 */ /* 0x000f220000000800 */
[----:B0-----:R-:W-:-:S03]  /*0330*/  FFMA R12, R12, R29, R20 ;  /* 0x0000001d0c0c7223 */ /* 0x001fc60000000014 */
[----:B------:R-:W-:Y:S01]  /*0340*/  LDS R20, [R7+0x380] ;  /* 0x0003800007147984 */ /* 0x000fe20000000800 */
[----:B--2---:R-:W-:-:S03]  /*0350*/  FFMA R11, R11, R13, R12 ;  /* 0x0000000d0b0b7223 */ /* 0x004fc6000000000c */
[----:B------:R-:W-:Y:S01]  /*0360*/  LDS R13, [R7+0x200] ;  /* 0x00020000070d7984 */ /* 0x000fe20000000800 */
[----:B---3--:R-:W-:-:S03]  /*0370*/  FFMA R23, R8, R14, R11 ;  /* 0x0000000e08177223 */ /* 0x008fc6000000000b */
[----:B------:R-:W0:Y:S01]  /*0380*/  LDS.128 R8, [R16+0x10] ;  /* 0x0000100010087984 */ /* 0x000e220000000c00 */
[----:B----4-:R-:W-:-:S03]  /*0390*/  FFMA R15, R28, R15, R23 ;  /* 0x0000000f1c0f7223 */ /* 0x010fc60000000017 */
[----:B------:R-:W2:Y:S04]  /*03a0*/  LDS R23, [R7+0x280] ;  /* 0x0002800007177984 */ /* 0x000ea80000000800 */
[----:B------:R-:W3:Y:S01]  /*03b0*/  LDS R12, [R7+0x300] ;  /* 0x00030000070c7984 */ /* 0x000ee20000000800 */
[----:B0-----:R-:W-:-:S04]  /*03c0*/  FFMA R8, R8, R13, R15 ;  /* 0x0000000d08087223 */ /* 0x001fc8000000000f */
[----:B--2---:R-:W-:Y:S02]  /*03d0*/  FFMA R23, R23, R9, R8 ;  /* 0x0000000917177223 */ /* 0x004fe40000000008 */
[----:B------:R-:W-:Y:S02]  /*03e0*/  LDS R9, [R7+0x400] ;  /* 0x0004000007097984 */ /* 0x000fe40000000800 */
[----:B---3--:R-:W-:Y:S02]  /*03f0*/  FFMA R23, R12, R10, R23 ;  /* 0x0000000a0c177223 */ /* 0x008fe40000000017 */
[----:B------:R-:W0:Y:S02]  /*0400*/  LDS.128 R12, [R16+0x20] ;  /* 0x00002000100c7984 */ /* 0x000e240000000c00 */
[----:B------:R-:W-:Y:S02]  /*0410*/  FFMA R11, R20, R11, R23 ;  /* 0x0000000b140b7223 */ /* 0x000fe40000000017 */
[----:B------:R-:W2:Y:S04]  /*0420*/  LDS R23, [R7+0x480] ;  /* 0x0004800007177984 */ /* 0x000ea80000000800 */
[----:B------:R-:W3:Y:S04]  /*0430*/  LDS R8, [R7+0x500] ;  /* 0x0005000007087984 */ /* 0x000ee80000000800 */
[----:B------:R-:W4:Y:S01]  /*0440*/  LDS R20, [R7+0x580] ;  /* 0x0005800007147984 */ /* 0x000f220000000800 */
[----:B0-----:R-:W-:-:S04]  /*0450*/  FFMA R12, R12, R9, R11 ;  /* 0x000000090c0c7223 */ /* 0x001fc8000000000b */
[----:B--2---:R-:W-:Y:S02]  /*0460*/  FFMA R23, R23, R13, R12 ;  /* 0x0000000d17177223 */ /* 0x004fe4000000000c */
[----:B------:R-:W-:Y:S02]  /*0470*/  LDS R13, [R7+0x600] ;  /* 0x00060000070d7984 */ /* 0x000fe40000000800 */
[----:B---3--:R-:W-:Y:S02]  /*0480*/  FFMA R23, R8, R14, R23 ;  /* 0x0000000e08177223 */ /* 0x008fe40000000017 */
[----:B------:R-:W0:Y:S02]  /*0490*/  LDS.128 R8, [R16+0x30] ;  /* 0x0000300010087984 */ /* 0x000e240000000c00 */
[----:B----4-:R-:W-:Y:S02]  /*04a0*/  FFMA R15, R20, R15, R23 ;  /* 0x0000000f140f7223 */ /* 0x010fe40000000017 */
        /* <DEDUP_REMOVED lines=29> */
[----:B------:R-:W-:Y:S01]  /*0680*/  LDS R20, [R7+0xf80] ;  /* 0x000f800007147984 */ /* 0x000fe20000000800 */
[----:B0-----:R-:W-:-:S03]  /*0690*/  FFMA R8, R12, R9, R11 ;  /* 0x000000090c087223 */ /* 0x001fc6000000000b */
[----:B------:R-:W0:Y:S01]  /*06a0*/  LDS R12, [R7+0xd80] ;  /* 0x000d8000070c7984 */ /* 0x000e220000000800 */
[----:B--2---:R-:W-:-:S03]  /*06b0*/  FFMA R23, R23, R13, R8 ;  /* 0x0000000d17177223 */ /* 0x004fc60000000008 */
[----:B------:R-:W-:Y:S01]  /*06c0*/  LDS R13, [R7+0xe00] ;  /* 0x000e0000070d7984 */ /* 0x000fe20000000800 */
[----:B---3--:R-:W-:-:S03]  /*06d0*/  FFMA R23, R10, R14, R23 ;  /* 0x0000000e0a177223 */ /* 0x008fc60000000017 */
[----:B------:R-:W2:Y:S04]  /*06e0*/  LDS.128 R8, [R16+0x70] ;  /* 0x0000700010087984 */ /* 0x000ea80000000c00 */
[----:B------:R-:W-:Y:S01]  /*06f0*/  LDS R14, [R7+0xf00] ;  /* 0x000f0000070e7984 */ /* 0x000fe20000000800 */
[----:B0-----:R-:W-:Y:S01]  /*0700*/  FFMA R15, R12, R15, R23 ;  /* 0x0000000f0c0f7223 */ /* 0x001fe20000000017 */
[----:B------:R-:W-:-:S03]  /*0710*/  IADD3 R23, PT, PT, R4, -0x4, RZ ;  /* 0xfffffffc04177810 */ /* 0x000fc60007ffe0ff */
[----:B--2---:R-:W-:Y:S02]  /*0720*/  FFMA R8, R8, R13, R15 ;  /* 0x0000000d08087223 */ /* 0x004fe4000000000f */
[----:B------:R-:W-:Y:S01]  /*0730*/  IMAD.WIDE.U32 R12, R23, 0x4, R24 ;  /* 0x00000004170c7825 */ /* 0x000fe200078e0018 */
[----:B------:R-:W0:Y:S01]  /*0740*/  LDS R15, [R7+0xe80] ;  /* 0x000e8000070f7984 */ /* 0x000e220000000800 */
[----:B------:R-:W-:Y:S06]  /*0750*/  BAR.SYNC.DEFER_BLOCKING 0x0 ;  /* 0x0000000000007b1d */ /* 0x000fec0000010000 */
[----:B------:R-:W2:Y:S01]  /*0760*/  LDG.E R23, desc[UR8][R12.64] ;  /* 0x000000080c177981 */ /* 0x000ea2000c1e1900 */
[----:B0-----:R-:W-:-:S04]  /*0770*/  FFMA R9, R15, R9, R8 ;  /* 0x000000090f097223 */ /* 0x001fc80000000008 */
[----:B------:R-:W-:Y:S01]  /*0780*/  FFMA R10, R14, R10, R9 ;  /* 0x0000000a0e0a7223 */ /* 0x000fe20000000009 */
[----:B--2---:R-:W-:Y:S01]  /*0790*/  STS [R6], R23 ;  /* 0x0000001706007388 */ /* 0x004fe20000000800 */
[----:B------:R-:W-:Y:S06]  /*07a0*/  BAR.SYNC.DEFER_BLOCKING 0x0 ;  /* 0x0000000000007b1d */ /* 0x000fec0000010000 */
[----:B------:R-:W-:Y:S04]  /*07b0*/  LDS R8, [R7] ;  /* 0x0000000007087984 */ /* 0x000fe80000000800 */
[----:B------:R-:W0:Y:S04]  /*07c0*/  LDS.128 R12, [R16] ;  /* 0x00000000100c7984 */ /* 0x000e280000000c00 */
[----:B------:R-:W2:Y:S04]  /*07d0*/  LDS R9, [R7+0x80] ;  /* 0x0000800007097984 */ /* 0x000ea80000000800 */
[----:B------:R-:W3:Y:S01]  /*07e0*/  LDS R28, [R7+0x100] ;  /* 0x00010000071c7984 */ /* 0x000ee20000000800 */
[----:B0-----:R-:W-:-:S03]  /*07f0*/  FFMA R8, R12, R8, R21 ;  /* 0x000000080c087223 */ /* 0x001fc60000000015 */
[----:B------:R-:W0:Y:S01]  /*0800*/  LDS R21, [R7+0x180] ;  /* 0x0001800007157984 */ /* 0x000e220000000800 */
[----:B--2---:R-:W-:-:S03]  /*0810*/  FFMA R9, R9, R13, R8 ;  /* 0x0000000d09097223 */ /* 0x004fc60000000008 */
[----:B------:R-:W-:Y:S01]  /*0820*/  LDS R8, [R7+0x200] ;  /* 0x0002000007087984 */ /* 0x000fe20000000800 */
[----:B---3--:R-:W-:-:S03]  /*0830*/  FFMA R14, R28, R14, R9 ;  /* 0x0000000e1c0e7223 */ /* 0x008fc60000000009 */
[----:B------:R-:W-:Y:S01]  /*0840*/  LDS R9, [R7+0x280] ;  /* 0x0002800007097984 */ /* 0x000fe20000000800 */
[----:B0-----:R-:W-:-:S03]  /*0850*/  FFMA R21, R21, R15, R14 ;  /* 0x0000000f15157223 */ /* 0x001fc6000000000e */
[----:B------:R-:W0:Y:S02]  /*0860*/  LDS.128 R12, [R16+0x10] ;  /* 0x00001000100c7984 */ /* 0x000e240000000c00 */
[----:B0-----:R-:W-:Y:S02]  /*0870*/  FFMA R8, R12, R8, R21 ;  /* 0x000000080c087223 */ /* 0x001fe40000000015 */
[----:B------:R-:W0:Y:S02]  /*0880*/  LDS R12, [R7+0x300] ;  /* 0x00030000070c7984 */ /* 0x000e240000000800 */
[----:B------:R-:W-:Y:S02]  /*0890*/  FFMA R9, R9, R13, R8 ;  /* 0x0000000d09097223 */ /* 0x000fe40000000008 */
[----:B------:R-:W2:Y:S04]  /*08a0*/  LDS R21, [R7+0x380] ;  /* 0x0003800007157984 */ /* 0x000ea80000000800 */
[----:B------:R-:W-:Y:S01]  /*08b0*/  LDS R8, [R7+0x400] ;  /* 0x0004000007087984 */ /* 0x000fe20000000800 */
[----:B0-----:R-:W-:-:S03]  /*08c0*/  FFMA R12, R12, R14, R9 ;  /* 0x0000000e0c0c7223 */ /* 0x001fc60000000009 */
[----:B------:R-:W-:Y:S01]  /*08d0*/  LDS R9, [R7+0x480] ;  /* 0x0004800007097984 */ /* 0x000fe20000000800 */
[----:B--2---:R-:W-:-:S03]  /*08e0*/  FFMA R21, R21, R15, R12 ;  /* 0x0000000f15157223 */ /* 0x004fc6000000000c */
        /* <DEDUP_REMOVED lines=48> */
[----:B------:R-:W-:Y:S01]  /*0bf0*/  FFMA R13, R9, R13, R8 ;  /* 0x0000000d090d7223 */ /* 0x000fe20000000008 */
[----:B------:R-:W-:Y:S01]  /*0c00*/  IMAD.WIDE.U32 R8, R4, 0x4, R24 ;  /* 0x0000000404087825 */ /* 0x000fe200078e0018 */
[----:B------:R-:W-:Y:S01]  /*0c10*/  LDS R21, [R7+0xf80] ;  /* 0x000f800007157984 */ /* 0x000fe20000000800 */
[----:B------:R-:W-:Y:S06]  /*0c20*/  BAR.SYNC.DEFER_BLOCKING 0x0 ;  /* 0x0000000000007b1d */ /* 0x000fec0000010000 */
[----:B------:R-:W2:Y:S01]  /*0c30*/  LDG.E R23, desc[UR8][R8.64] ;  /* 0x0000000808177981 */ /* 0x000ea2000c1e1900 */
[----:B------:R-:W-:Y:S01]  /*0c40*/  FFMA R20, R20, R11, R10 ;  /* 0x0000000b14147223 */ /* 0x000fe2000000000a */
[----:B0-----:R-:W-:-:S02]  /*0c50*/  FFMA R14, R12, R14, R13 ;  /* 0x0000000e0c0e7223 */ /* 0x001fc4000000000d */
[----:B--2---:R-:W-:Y:S01]  /*0c60*/  STS [R6], R23 ;  /* 0x0000001706007388 */ /* 0x004fe20000000800 */
[----:B------:R-:W-:Y:S06]  /*0c70*/  BAR.SYNC.DEFER_BLOCKING 0x0 ;  /* 0x0000000000007b1d */ /* 0x000fec0000010000 */
[----:B------:R-:W-:Y:S04]  /*0c80*/  LDS R29, [R7] ;  /* 0x00000000071d7984 */ /* 0x000fe80000000800 */
[----:B------:R-:W0:Y:S04]  /*0c90*/  LDS.128 R8, [R16] ;  /* 0x0000000010087984 */ /* 0x000e280000000c00 */
        /* <DEDUP_REMOVED lines=8> */
[----:B------:R-:W-:Y:S04]  /*0d20*/  LDS R12, [R7+0x200] ;  /* 0x00020000070c7984 */ /* 0x000fe80000000800 */
[----:B------:R-:W-:Y:S01]  /*0d30*/  LDS R22, [R7+0xf80] ;  /* 0x000f800007167984 */ /* 0x000fe20000000800 */
[----:B0-----:R-:W-:-:S03]  /*0d40*/  FFMA R29, R29, R11, R10 ;  /* 0x0000000b1d1d7223 */ /* 0x001fc6000000000a */
[----:B------:R-:W0:Y:S02]  /*0d50*/  LDS.128 R8, [R16+0x10] ;  /* 0x0000100010087984 */ /* 0x000e240000000c00 */
[----:B0-----:R-:W-:Y:S02]  /*0d60*/  FFMA R8, R8, R12, R29 ;  /* 0x0000000c08087223 */ /* 0x001fe4000000001d */
[----:B------:R-:W0:Y:S02]  /*0d70*/  LDS R12, [R7+0x300] ;  /* 0x00030000070c7984 */ /* 0x000e240000000800 */
[----:B------:R-:W-:Y:S02]  /*0d80*/  FFMA R9, R13, R9, R8 ;  /* 0x000000090d097223 */ /* 0x000fe40000000008 */
[----:B------:R-:W-:Y:S04]  /*0d90*/  LDS R13, [R7+0x480] ;  /* 0x00048000070d7984 */ /* 0x000fe80000000800 */
[----:B------:R-:W-:Y:S01]  /*0da0*/  LDS R29, [R7+0xe80] ;  /* 0x000e8000071d7984 */ /* 0x000fe20000000800 */
[----:B0-----:R-:W-:-:S03]  /*0db0*/  FFMA R10, R12, R10, R9 ;  /* 0x0000000a0c0a7223 */ /* 0x001fc60000000009 */
[----:B------:R-:W-:Y:S01]  /*0dc0*/  LDS R12, [R7+0x400] ;  /* 0x00040000070c7984 */ /* 0x000fe20000000800 */
[----:B------:R-:W-:-:S03]  /*0dd0*/  FFMA R23, R23, R11, R10 ;  /* 0x0000000b17177223 */ /* 0x000fc6000000000a */
        /* <DEDUP_REMOVED lines=40> */
[----:B------:R-:W-:Y:S01]  /*1060*/  IADD3 R13, PT, PT, R4, 0x4, RZ ;  /* 0x00000004040d7810 */ /* 0x000fe20007ffe0ff */
[----:B------:R-:W2:Y:S02]  /*1070*/  LDS R23, [R7+0xd80] ;  /* 0x000d800007177984 */ /* 0x000ea40000000800 */
[----:B0-----:R-:W-:-:S02]  /*1080*/  FFMA R10, R12, R10, R9 ;  /* 0x0000000a0c0a7223 */ /* 0x001fc40000000009 */
[----:B------:R-:W-:Y:S02]  /*1090*/  LDS R12, [R7+0xe00] ;  /* 0x000e0000070c7984 */ /* 0x000fe40000000800 */
[----:B--2---:R-:W-:Y:S02]  /*10a0*/  FFMA R23, R23, R11, R10 ;  /* 0x0000000b17177223 */ /* 0x004fe4000000000a */
[----:B------:R-:W0:Y:S02]  /*10b0*/  LDS.128 R8, [R16+0x70] ;  /* 0x0000700010087984 */ /* 0x000e240000000c00 */
[----:B0-----:R-:W-:Y:S02]  /*10c0*/  FFMA R8, R8, R12, R23 ;  /* 0x0000000c08087223 */ /* 0x001fe40000000017 */
[----:B------:R-:W0:Y:S02]  /*10d0*/  LDS R12, [R7+0xf00] ;  /* 0x000f0000070c7984 */ /* 0x000e240000000800 */
[----:B------:R-:W-:Y:S01]  /*10e0*/  FFMA R29, R29, R9, R8 ;  /* 0x000000091d1d7223 */ /* 0x000fe20000000008 */
[----:B------:R-:W-:Y:S01]  /*10f0*/  IMAD.WIDE.U32 R8, R13, 0x4, R24 ;  /* 0x000000040d087825 */ /* 0x000fe200078e0018 */
[----:B------:R-:W-:Y:S06]  /*1100*/  BAR.SYNC.DEFER_BLOCKING 0x0 ;  /* 0x0000000000007b1d */ /* 0x000fec0000010000 */
[----:B------:R-:W2:Y:S01]  /*1110*/  LDG.E R9, desc[UR8][R8.64] ;  /* 0x0000000808097981 */ /* 0x000ea2000c1e1900 */
[----:B------:R-:W-:Y:S01]  /*1120*/  FFMA R21, R21, R15, R14 ;  /* 0x0000000f15157223 */ /* 0x000fe2000000000e */
[----:B------:R-:W-:-:S02]  /*1130*/  IADD3 R5, PT, PT, R5, 0x1, RZ ;  /* 0x0000000105057810 */ /* 0x000fc40007ffe0ff */
[----:B------:R-:W-:Y:S02]  /*1140*/  IADD3 R2, PT, PT, R2, 0x20, RZ ;  /* 0x0000002002027810 */ /* 0x000fe40007ffe0ff */
[----:B------:R-:W-:Y:S01]  /*1150*/  ISETP.NE.AND P0, PT, R5, RZ, PT ;  /* 0x000000ff0500720c */ /* 0x000fe20003f05270 */
[----:B0-----:R-:W-:-:S04]  /*1160*/  FFMA R10, R12, R10, R29 ;  /* 0x0000000a0c0a7223 */ /* 0x001fc8000000001d */
[----:B------:R-:W-:Y:S01]  /*1170*/  FFMA R22, R22, R11, R10 ;  /* 0x0000000b16167223 */ /* 0x000fe2000000000a */
[----:B--2---:R-:W-:Y:S01]  /*1180*/  STS [R6], R9 ;  /* 0x0000000906007388 */ /* 0x004fe20000000800 */
[----:B------:R-:W-:Y:S06]  /*1190*/  BAR.SYNC.DEFER_BLOCKING 0x0 ;  /* 0x0000000000007b1d */ /* 0x000fec0000010000 */
[----:B------:R-:W-:Y:S04]  /*11a0*/  LDS R23, [R7] ;  /* 0x0000000007177984 */ /* 0x000fe80000000800 */
[----:B------:R-:W0:Y:S04]  /*11b0*/  LDS.128 R12, [R16] ;  /* 0x00000000100c7984 */ /* 0x000e280000000c00 */
[----:B------:R-:W2:Y:S04]  /*11c0*/  LDS R29, [R7+0x80] ;  /* 0x00008000071d7984 */ /* 0x000ea80000000800 */
[----:B------:R-:W3:Y:S04]  /*11d0*/  LDS R28, [R7+0x100] ;  /* 0x00010000071c7984 */ /* 0x000ee80000000800 */
[----:B------:R-:W-:Y:S04]  /*11e0*/  LDS R8, [R7+0x200] ;  /* 0x0002000007087984 */ /* 0x000fe80000000800 */
[----:B------:R-:W-:Y:S01]  /*11f0*/  LDS R9, [R7+0x280] ;  /* 0x0002800007097984 */ /* 0x000fe20000000800 */
[----:B0-----:R-:W-:-:S03]  /*1200*/  FFMA R12, R12, R23, R19 ;  /* 0x000000170c0c7223 */ /* 0x001fc60000000013 */
[----:B------:R-:W0:Y:S01]  /*1210*/  LDS R19, [R7+0x180] ;  /* 0x0001800007137984 */ /* 0x000e220000000800 */
[----:B--2---:R-:W-:-:S04]  /*1220*/  FFMA R13, R29, R13, R12 ;  /* 0x0000000d1d0d7223 */ /* 0x004fc8000000000c */
[----:B---3--:R-:W-:Y:S02]  /*1230*/  FFMA R14, R28, R14, R13 ;  /* 0x0000000e1c0e7223 */ /* 0x008fe4000000000d */
[----:B------:R-:W-:Y:S02]  /*1240*/  LDS R28, [R7+0xf00] ;  /* 0x000f0000071c7984 */ /* 0x000fe40000000800 */
[----:B0-----:R-:W-:Y:S02]  /*1250*/  FFMA R19, R19, R15, R14 ;  /* 0x0000000f13137223 */ /* 0x001fe4000000000e */
[----:B------:R-:W0:Y:S02]  /*1260*/  LDS.128 R12, [R16+0x10] ;  /* 0x00001000100c7984 */ /* 0x000e240000000c00 */
[----:B0-----:R-:W-:Y:S02]  /*1270*/  FFMA R8, R12, R8, R19 ;  /* 0x000000080c087223 */ /* 0x001fe40000000013 */
[----:B------:R-:W0:Y:S02]  /*1280*/  LDS R12, [R7+0x300] ;  /* 0x00030000070c7984 */ /* 0x000e240000000800 */
[----:B------:R-:W-:-:S02]  /*1290*/  FFMA R9, R9, R13, R8 ;  /* 0x0000000d09097223 */ /* 0x000fc40000000008 */
        /* <DEDUP_REMOVED lines=53> */
[----:B------:R-:W-:-:S04]  /*15f0*/  FFMA R9, R9, R13, R12 ;  /* 0x0000000d09097223 */ /* 0x000fc8000000000c */
[----:B------:R-:W-:Y:S01]  /*1600*/  FFMA R19, R28, R14, R9 ;  /* 0x0000000e1c137223 */ /* 0x000fe20000000009 */
[----:B-1----:R-:W-:-:S04]  /*1610*/  MOV R9, R3 ;  /* 0x0000000300097202 */ /* 0x002fc80000000f00 */
[----:B------:R-:W-:Y:S01]  /*1620*/  LEA R4, R9, R4, 0x5 ;  /* 0x0000000409047211 */ /* 0x000fe200078e28ff */
[----:B0-----:R-:W-:Y:S01]  /*1630*/  FFMA R19, R8, R15, R19 ;  /* 0x0000000f08137223 */ /* 0x001fe20000000013 */
[----:B------:R-:W-:Y:S06]  /*1640*/  BAR.SYNC.DEFER_BLOCKING 0x0 ;  /* 0x0000000000007b1d */ /* 0x000fec0000010000 */
[----:B------:R-:W-:Y:S05]  /*1650*/  @P0 BRA `(.L_x_1) ;  /* 0xffffffe800fc0947 */ /* 0x000fea000383ffff */
.L_x_0:
[----:B------:R-:W0:Y:S01]  /*1660*/  LDC.64 R2, c[0x0][0x390] ;  /* 0x0000e400ff027b82 */ /* 0x000e220000000a00 */
[----:B------:R-:W-:-:S04]  /*1670*/  IMAD R9, R18, R9, R17 ;  /* 0x0000000912097224 */ /* 0x000fc800078e0211 */
[----:B0-----:R-:W-:-:S05]  /*1680*/  IMAD.WIDE R2, R9, 0x4, R2 ;  /* 0x0000000409027825 */ /* 0x001fca00078e0202 */
[----:B------:R-:W-:Y:S04]  /*1690*/  STG.E desc[UR8][R2.64], R20 ;  /* 0x0000001402007986 */ /* 0x000fe8000c101908 */
[----:B------:R-:W-:Y:S04]  /*16a0*/  STG.E desc[UR8][R2.64+0x80], R21 ;  /* 0x0000801502007986 */ /* 0x000fe8000c101908 */
[----:B------:R-:W-:Y:S04]  /*16b0*/  STG.E desc[UR8][R2.64+0x100], R22 ;  /* 0x0001001602007986 */ /* 0x000fe8000c101908 */
[----:B------:R-:W-:Y:S01]  /*16c0*/  STG.E desc[UR8][R2.64+0x180], R19 ;  /* 0x0001801302007986 */ /* 0x000fe2000c101908 */
[----:B------:R-:W-:Y:S05]  /*16d0*/  EXIT ;  /* 0x000000000000794d */ /* 0x000fea0003800000 */
.L_x_2:
[----:B------:R-:W-:-:S00]  /*16e0*/  BRA `(.L_x_2) ;  /* 0xfffffffc00fc7947 */ /* 0x000fc0000383ffff */
[----:B------:R-:W-:-:S00]  /*16f0*/  NOP ;  /* 0x0000000000007918 */ /* 0x000fc00000000000 */
        /* <DEDUP_REMOVED lines=8> */
.L_x_3:


//--------------------- .nv.shared._Z10matmul_gpuPfS_S_i --------------------------
	.section	.nv.shared._Z10matmul_gpuPfS_S_i,"aw",@nobits
	.sectionflags	@""
	.align	4
.nv.shared._Z10matmul_gpuPfS_S_i:
	.zero		9216


//--------------------- .nv.shared.reserved.0     --------------------------
	.section	.nv.shared.reserved.0,"aw",@nobits
	.weak		__nv_reservedSMEM_offset_0_alias
	.size		__nv_reservedSMEM_offset_0_alias, 0, 64
	.other		__nv_reservedSMEM_offset_0_alias,@"STO_CUDA_RESERVED_SHARED STV_DEFAULT"
__nv_reservedSMEM_offset_0_alias:
	.zero		0
	.zero		64


//--------------------- .nv.constant0._Z10matmul_gpuPfS_S_i --------------------------
	.section	.nv.constant0._Z10matmul_gpuPfS_S_i,"a",@progbits
	.sectionflags	@""
	.align	4
.nv.constant0._Z10matmul_gpuPfS_S_i:
	.zero		924


//--------------------- SYMBOLS --------------------------

	.type		.nv.reservedSmem.offset0,@object
	.size		.nv.reservedSmem.offset0,0x4
	.type		.nv.reservedSmem.cap,@object
	.size		.nv.reservedSmem.cap,0x4
